	.headerflags	@"EF_CUDA_TEXMODE_UNIFIED EF_CUDA_64BIT_ADDRESS EF_CUDA_ACCELERATORS EF_CUDA_SM90 EF_CUDA_VIRTUAL_SM(EF_CUDA_SM90)"
	.elftype	@"ET_EXEC"


//--------------------- .nv.info                  --------------------------
	.section	.nv.info,"",@"SHT_CUDA_INFO"
	.align	4


	//----- nvinfo : EIATTR_REGCOUNT
	.align		4
        /*0000*/ 	.byte	0x04, 0x2f
        /*0002*/ 	.short	(.L_3 - .L_2)
	.align		4
.L_2:
        /*0004*/ 	.word	index@(triton_poi_fused__native_batch_norm_legit_no_training_relu_11)
        /*0008*/ 	.word	0x00000014


	//----- nvinfo : EIATTR_MIN_STACK_SIZE
	.align		4
.L_3:
        /*000c*/ 	.byte	0x04, 0x12
        /*000e*/ 	.short	(.L_5 - .L_4)
	.align		4
.L_4:
        /*0010*/ 	.word	index@(triton_poi_fused__native_batch_norm_legit_no_training_relu_11)
        /*0014*/ 	.word	0x00000000


	//----- nvinfo : EIATTR_FRAME_SIZE
	.align		4
.L_5:
        /*0018*/ 	.byte	0x04, 0x11
        /*001a*/ 	.short	(.L_7 - .L_6)
	.align		4
.L_6:
        /*001c*/ 	.word	index@(triton_poi_fused__native_batch_norm_legit_no_training_relu_11)
        /*0020*/ 	.word	0x00000000


	//----- nvinfo : EIATTR_MIN_STACK_SIZE
	.align		4
.L_7:
        /*0024*/ 	.byte	0x04, 0x12
        /*0026*/ 	.short	(.L_9 - .L_8)
	.align		4
.L_8:
        /*0028*/ 	.word	index@(triton_poi_fused__native_batch_norm_legit_no_training_relu_11)
        /*002c*/ 	.word	0x00000000
.L_9:


//--------------------- .nv.info.triton_poi_fused__native_batch_norm_legit_no_training_relu_11 --------------------------
	.section	.nv.info.triton_poi_fused__native_batch_norm_legit_no_training_relu_11,"",@"SHT_CUDA_INFO"
	.sectionflags	@""
	.align	4


	//----- nvinfo : EIATTR_CUDA_API_VERSION
	.align		4
        /*0000*/ 	.byte	0x04, 0x37
        /*0002*/ 	.short	(.L_11 - .L_10)
.L_10:
        /*0004*/ 	.word	0x0000007c


	//----- nvinfo : EIATTR_KPARAM_INFO
	.align		4
.L_11:
        /*0008*/ 	.byte	0x04, 0x17
        /*000a*/ 	.short	(.L_13 - .L_12)
.L_12:
        /*000c*/ 	.word	0x00000000
        /*0010*/ 	.short	0x0006
        /*0012*/ 	.short	0x0030
        /*0014*/ 	.byte	0x00, 0xf0, 0x11, 0x00


	//----- nvinfo : EIATTR_KPARAM_INFO
	.align		4
.L_13:
        /*0018*/ 	.byte	0x04, 0x17
        /*001a*/ 	.short	(.L_15 - .L_14)
.L_14:
        /*001c*/ 	.word	0x00000000
        /*0020*/ 	.short	0x0005
        /*0022*/ 	.short	0x0028
        /*0024*/ 	.byte	0x00, 0xf4, 0x21, 0x00


	//----- nvinfo : EIATTR_KPARAM_INFO
	.align		4
.L_15:
        /*0028*/ 	.byte	0x04, 0x17
        /*002a*/ 	.short	(.L_17 - .L_16)
.L_16:
        /*002c*/ 	.word	0x00000000
        /*0030*/ 	.short	0x0004
        /*0032*/ 	.short	0x0020
        /*0034*/ 	.byte	0x00, 0xf4, 0x21, 0x00


	//----- nvinfo : EIATTR_KPARAM_INFO
	.align		4
.L_17:
        /*0038*/ 	.byte	0x04, 0x17
        /*003a*/ 	.short	(.L_19 - .L_18)
.L_18:
        /*003c*/ 	.word	0x00000000
        /*0040*/ 	.short	0x0003
        /*0042*/ 	.short	0x0018
        /*0044*/ 	.byte	0x00, 0xf4, 0x21, 0x00


	//----- nvinfo : EIATTR_KPARAM_INFO
	.align		4
.L_19:
        /*0048*/ 	.byte	0x04, 0x17
        /*004a*/ 	.short	(.L_21 - .L_20)
.L_20:
        /*004c*/ 	.word	0x00000000
        /*0050*/ 	.short	0x0002
        /*0052*/ 	.short	0x0010
        /*0054*/ 	.byte	0x00, 0xf4, 0x21, 0x00


	//----- nvinfo : EIATTR_KPARAM_INFO
	.align		4
.L_21:
        /*0058*/ 	.byte	0x04, 0x17
        /*005a*/ 	.short	(.L_23 - .L_22)
.L_22:
        /*005c*/ 	.word	0x00000000
        /*0060*/ 	.short	0x0001
        /*0062*/ 	.short	0x0008
        /*0064*/ 	.byte	0x00, 0xf4, 0x21, 0x00


	//----- nvinfo : EIATTR_KPARAM_INFO
	.align		4
.L_23:
        /*0068*/ 	.byte	0x04, 0x17
        /*006a*/ 	.short	(.L_25 - .L_24)
.L_24:
        /*006c*/ 	.word	0x00000000
        /*0070*/ 	.short	0x0000
        /*0072*/ 	.short	0x0000
        /*0074*/ 	.byte	0x00, 0xf4, 0x21, 0x00


	//----- nvinfo : EIATTR_SPARSE_MMA_MASK
	.align		4
.L_25:
        /*0078*/ 	.byte	0x03, 0x50
        /*007a*/ 	.short	0x0000


	//----- nvinfo : EIATTR_MAXREG_COUNT
	.align		4
        /*007c*/ 	.byte	0x03, 0x1b
        /*007e*/ 	.short	0x00ff


	//----- nvinfo : EIATTR_EXIT_INSTR_OFFSETS
	.align		4
        /*0080*/ 	.byte	0x04, 0x1c
        /*0082*/ 	.short	(.L_27 - .L_26)


	//   ....[0]....
.L_26:
        /*0084*/ 	.word	0x000003d0


	//----- nvinfo : EIATTR_REQNTID
	.align		4
.L_27:
        /*0088*/ 	.byte	0x04, 0x10
        /*008a*/ 	.short	(.L_29 - .L_28)
.L_28:
        /*008c*/ 	.word	0x00000100
        /*0090*/ 	.word	0x00000001
        /*0094*/ 	.word	0x00000001


	//----- nvinfo : EIATTR_CBANK_PARAM_SIZE
	.align		4
.L_29:
        /*0098*/ 	.byte	0x03, 0x19
        /*009a*/ 	.short	0x0034


	//----- nvinfo : EIATTR_PARAM_CBANK
	.align		4
        /*009c*/ 	.byte	0x04, 0x0a
        /*009e*/ 	.short	(.L_31 - .L_30)
	.align		4
.L_30:
        /*00a0*/ 	.word	index@(.nv.constant0.triton_poi_fused__native_batch_norm_legit_no_training_relu_11)
        /*00a4*/ 	.short	0x0210
        /*00a6*/ 	.short	0x0034


	//----- nvinfo : EIATTR_SW_WAR
	.align		4
.L_31:
        /*00a8*/ 	.byte	0x04, 0x36
        /*00aa*/ 	.short	(.L_33 - .L_32)
.L_32:
        /*00ac*/ 	.word	0x00000008
.L_33:


//--------------------- .nv.callgraph             --------------------------
	.section	.nv.callgraph,"",@"SHT_CUDA_CALLGRAPH"
	.align	4
	.sectionentsize	8
	.align		4
        /*0000*/ 	.word	0x00000000
	.align		4
        /*0004*/ 	.word	0xffffffff
	.align		4
        /*0008*/ 	.word	0x00000000
	.align		4
        /*000c*/ 	.word	0xfffffffe
	.align		4
        /*0010*/ 	.word	0x00000000
	.align		4
        /*0014*/ 	.word	0xfffffffd
	.align		4
        /*0018*/ 	.word	0x00000000
	.align		4
        /*001c*/ 	.word	0xfffffffc


//--------------------- .nv.constant4             --------------------------
	.section	.nv.constant4,"a",@progbits
	.align	8
	.align		8
.nv.constant4:
        /*0000*/ 	.dword	_$_str
	.align		8
        /*0008*/ 	.dword	_$_str_$_2


//--------------------- .text.triton_poi_fused__native_batch_norm_legit_no_training_relu_11 --------------------------
	.section	.text.triton_poi_fused__native_batch_norm_legit_no_training_relu_11,"ax",@progbits
	.align	128
        .global         triton_poi_fused__native_batch_norm_legit_no_training_relu_11
        .type           triton_poi_fused__native_batch_norm_legit_no_training_relu_11,@function
        .size           triton_poi_fused__native_batch_norm_legit_no_training_relu_11,(.L_x_1 - triton_poi_fused__native_batch_norm_legit_no_training_relu_11)
        .other          triton_poi_fused__native_batch_norm_legit_no_training_relu_11,@"STO_CUDA_ENTRY STV_DEFAULT"
triton_poi_fused__native_batch_norm_legit_no_training_relu_11:
.text.triton_poi_fused__native_batch_norm_legit_no_training_relu_11:
[----:B------:R-:W-:Y:S01]  /*0000*/  LDC R1, c[0x0][0x28] ;  /* 0x00000a00ff017b82 */ /* 0x000fe20000000800 */
[----:B------:R-:W1:Y:S01]  /*0010*/  S2R R0, SR_TID.X ;  /* 0x0000000000007919 */ /* 0x000e620000002100 */
[----:B------:R-:W-:-:S06]  /*0020*/  HFMA2.MMA R2, -RZ, RZ, 0, 0 ;  /* 0x00000000ff027435 */ /* 0x000fcc00000001ff */
[----:B------:R-:W2:Y:S01]  /*0030*/  LDC.64 R4, c[0x0][0x220] ;  /* 0x00008800ff047b82 */ /* 0x000ea20000000a00 */
[----:B------:R-:W-:Y:S01]  /*0040*/  ULDC.64 UR4, c[0x0][0x208] ;  /* 0x0000820000047ab9 */ /* 0x000fe20000000a00 */
[----:B------:R-:W3:Y:S06]  /*0050*/  S2R R3, SR_CTAID.X ;  /* 0x0000000000037919 */ /* 0x000eec0000002500 */
[----:B------:R-:W4:Y:S08]  /*0060*/  LDC.64 R8, c[0x0][0x218] ;  /* 0x00008600ff087b82 */ /* 0x000f300000000a00 */
[----:B------:R-:W5:Y:S08]  /*0070*/  LDC.64 R10, c[0x0][0x228] ;  /* 0x00008a00ff0a7b82 */ /* 0x000f700000000a00 */
[----:B------:R-:W5:Y:S01]  /*0080*/  LDC.64 R12, c[0x0][0x230] ;  /* 0x00008c00ff0c7b82 */ /* 0x000f620000000a00 */
[----:B-1----:R-:W-:-:S04]  /*0090*/  SHF.L.U32 R0, R0, 0x1, RZ ;  /* 0x0000000100007819 */ /* 0x002fc800000006ff */
[----:B------:R-:W-:-:S04]  /*00a0*/  LOP3.LUT R0, R0, 0x1fe, RZ, 0xc0, !PT ;  /* 0x000001fe00007812 */ /* 0x000fc800078ec0ff */
[----:B---3--:R-:W-:-:S05]  /*00b0*/  LEA R3, R3, R0, 0x9 ;  /* 0x0000000003037211 */ /* 0x008fca00078e48ff */
[----:B------:R-:W-:-:S05]  /*00c0*/  IMAD.HI R0, R3, -0x4bf4bf4b, R2 ;  /* 0xb40b40b503007827 */ /* 0x000fca00078e0202 */
[----:B------:R-:W-:-:S04]  /*00d0*/  SHF.R.U32.HI R7, RZ, 0x1f, R0 ;  /* 0x0000001fff077819 */ /* 0x000fc80000011600 */
[----:B------:R-:W-:-:S05]  /*00e0*/  LEA.HI.SX32 R7, R0, R7, 0x17 ;  /* 0x0000000700077211 */ /* 0x000fca00078fbaff */
[----:B------:R-:W-:Y:S02]  /*00f0*/  IMAD R15, R7, -0x2d8, R3 ;  /* 0xfffffd28070f7824 */ /* 0x000fe400078e0203 */
[----:B------:R-:W1:Y:S02]  /*0100*/  LDC.64 R6, c[0x0][0x210] ;  /* 0x00008400ff067b82 */ /* 0x000e640000000a00 */
[----:B--2---:R-:W-:-:S06]  /*0110*/  IMAD.WIDE R4, R15, 0x4, R4 ;  /* 0x000000040f047825 */ /* 0x004fcc00078e0204 */
[----:B------:R-:W2:Y:S01]  /*0120*/  LDG.E.EL.64 R4, desc[UR4][R4.64] ;  /* 0x0000000404047981 */ /* 0x000ea2000c2e1b00 */
[----:B----4-:R-:W-:-:S04]  /*0130*/  IMAD.WIDE R8, R15, 0x4, R8 ;  /* 0x000000040f087825 */ /* 0x010fc800078e0208 */
[C---:B-----5:R-:W-:Y:S02]  /*0140*/  IMAD.WIDE R10, R15.reuse, 0x4, R10 ;  /* 0x000000040f0a7825 */ /* 0x060fe400078e020a */
[----:B------:R-:W3:Y:S02]  /*0150*/  LDG.E.EL.64 R8, desc[UR4][R8.64] ;  /* 0x0000000408087981 */ /* 0x000ee4000c2e1b00 */
[----:B0-----:R-:W-:Y:S02]  /*0160*/  IMAD.WIDE R12, R15, 0x4, R12 ;  /* 0x000000040f0c7825 */ /* 0x001fe400078e020c */
[----:B------:R-:W4:Y:S04]  /*0170*/  LDG.E.EL.64 R10, desc[UR4][R10.64] ;  /* 0x000000040a0a7981 */ /* 0x000f28000c2e1b00 */
[----:B------:R-:W4:Y:S01]  /*0180*/  LDG.E.EL.64 R12, desc[UR4][R12.64] ;  /* 0x000000040c0c7981 */ /* 0x000f22000c2e1b00 */
[----:B-1----:R-:W-:-:S06]  /*0190*/  IMAD.WIDE R6, R3, 0x4, R6 ;  /* 0x0000000403067825 */ /* 0x002fcc00078e0206 */
[----:B------:R-:W3:Y:S01]  /*01a0*/  LDG.E.64 R6, desc[UR4][R6.64] ;  /* 0x0000000406067981 */ /* 0x000ee2000c1e1b00 */
[----:B------:R-:W-:Y:S01]  /*01b0*/  MOV R17, 0x3e800000 ;  /* 0x3e80000000117802 */ /* 0x000fe20000000f00 */
[----:B--2---:R-:W-:Y:S01]  /*01c0*/  FADD R4, R4, 9.9999997473787516356e-06 ;  /* 0x3727c5ac04047421 */ /* 0x004fe20000000000 */
[----:B------:R-:W-:-:S03]  /*01d0*/  FADD R5, R5, 9.9999997473787516356e-06 ;  /* 0x3727c5ac05057421 */ /* 0x000fc60000000000 */
[----:B------:R-:W0:Y:S08]  /*01e0*/  MUFU.SQRT R0, R4 ;  /* 0x0000000400007308 */ /* 0x000e300000002000 */
[----:B------:R1:W2:Y:S01]  /*01f0*/  MUFU.SQRT R2, R5 ;  /* 0x0000000500027308 */ /* 0x0002a20000002000 */
[C---:B0-----:R-:W-:Y:S02]  /*0200*/  FSETP.GT.AND P0, PT, R0.reuse, 8.50705917302346158658e+37, PT ;  /* 0x7e8000000000780b */ /* 0x041fe40003f04000 */
[----:B------:R-:W-:Y:S01]  /*0210*/  FSETP.GEU.AND P2, PT, R0, 1.175494350822287508e-38, PT ;  /* 0x008000000000780b */ /* 0x000fe20003f4e000 */
[----:B-1----:R-:W0:Y:S01]  /*0220*/  LDC.64 R4, c[0x0][0x238] ;  /* 0x00008e00ff047b82 */ /* 0x002e220000000a00 */
[----:B--2---:R-:W-:-:S02]  /*0230*/  FSETP.GT.AND P1, PT, R2, 8.50705917302346158658e+37, PT ;  /* 0x7e8000000200780b */ /* 0x004fc40003f24000 */
[----:B------:R-:W-:-:S07]  /*0240*/  FSETP.GEU.AND P3, PT, R2, 1.175494350822287508e-38, PT ;  /* 0x008000000200780b */ /* 0x000fce0003f6e000 */
[----:B------:R-:W-:-:S04]  /*0250*/  @P0 FMUL R0, R0, 0.25 ;  /* 0x3e80000000000820 */ /* 0x000fc80000400000 */
[----:B------:R-:W-:Y:S01]  /*0260*/  @!P2 FMUL R0, R0, 16777216 ;  /* 0x4b8000000000a820 */ /* 0x000fe20000400000 */
[----:B------:R-:W-:-:S04]  /*0270*/  @P1 FMUL R2, R2, 0.25 ;  /* 0x3e80000002021820 */ /* 0x000fc80000400000 */
[----:B------:R-:W-:Y:S01]  /*0280*/  @!P3 FMUL R2, R2, 16777216 ;  /* 0x4b8000000202b820 */ /* 0x000fe20000400000 */
[----:B------:R-:W1:Y:S01]  /*0290*/  MUFU.RCP R0, R0 ;  /* 0x0000000000007308 */ /* 0x000e620000001000 */
[----:B------:R-:W-:-:S07]  /*02a0*/  FSEL R15, R17, 1, P0 ;  /* 0x3f800000110f7808 */ /* 0x000fce0000000000 */
[----:B------:R-:W2:Y:S01]  /*02b0*/  MUFU.RCP R2, R2 ;  /* 0x0000000200027308 */ /* 0x000ea20000001000 */
[----:B------:R-:W-:Y:S01]  /*02c0*/  FSEL R17, R17, 1, P1 ;  /* 0x3f80000011117808 */ /* 0x000fe20000800000 */
[----:B------:R-:W-:-:S04]  /*02d0*/  @!P2 FMUL R15, R15, 16777216 ;  /* 0x4b8000000f0fa820 */ /* 0x000fc80000400000 */
[----:B------:R-:W-:Y:S01]  /*02e0*/  @!P3 FMUL R17, R17, 16777216 ;  /* 0x4b8000001111b820 */ /* 0x000fe20000400000 */
[----:B-1----:R-:W-:Y:S01]  /*02f0*/  FMUL R15, R0, R15 ;  /* 0x0000000f000f7220 */ /* 0x002fe20000400000 */
[----:B---3--:R-:W-:Y:S01]  /*0300*/  FADD R7, R7, -R9 ;  /* 0x8000000907077221 */ /* 0x008fe20000000000 */
[----:B------:R-:W-:Y:S01]  /*0310*/  FADD R6, R6, -R8 ;  /* 0x8000000806067221 */ /* 0x000fe20000000000 */
[----:B--2---:R-:W-:-:S03]  /*0320*/  FMUL R0, R2, R17 ;  /* 0x0000001102007220 */ /* 0x004fc60000400000 */
[----:B------:R-:W-:Y:S01]  /*0330*/  FMUL R15, R6, R15 ;  /* 0x0000000f060f7220 */ /* 0x000fe20000400000 */
[----:B------:R-:W-:-:S03]  /*0340*/  FMUL R0, R7, R0 ;  /* 0x0000000007007220 */ /* 0x000fc60000400000 */
[----:B----4-:R-:W-:Y:S01]  /*0350*/  FFMA R10, R10, R15, R12 ;  /* 0x0000000f0a0a7223 */ /* 0x010fe2000000000c */
[----:B------:R-:W-:-:S04]  /*0360*/  FFMA R0, R11, R0, R13 ;  /* 0x000000000b007223 */ /* 0x000fc8000000000d */
[----:B------:R-:W-:Y:S02]  /*0370*/  FSETP.GEU.AND P0, PT, R10, RZ, PT ;  /* 0x000000ff0a00720b */ /* 0x000fe40003f0e000 */
[----:B------:R-:W-:Y:S01]  /*0380*/  FSETP.GEU.AND P1, PT, R0, RZ, PT ;  /* 0x000000ff0000720b */ /* 0x000fe20003f2e000 */
[----:B0-----:R-:W-:Y:S01]  /*0390*/  IMAD.WIDE R4, R3, 0x4, R4 ;  /* 0x0000000403047825 */ /* 0x001fe200078e0204 */
[----:B------:R-:W-:Y:S02]  /*03a0*/  FSEL R10, R10, RZ, P0 ;  /* 0x000000ff0a0a7208 */ /* 0x000fe40000000000 */
[----:B------:R-:W-:-:S05]  /*03b0*/  FSEL R11, R0, RZ, P1 ;  /* 0x000000ff000b7208 */ /* 0x000fca0000800000 */
[----:B------:R-:W-:Y:S01]  /*03c0*/  STG.E.64 desc[UR4][R4.64], R10 ;  /* 0x0000000a04007986 */ /* 0x000fe2000c101b04 */
[----:B------:R-:W-:Y:S05]  /*03d0*/  EXIT ;  /* 0x000000000000794d */ /* 0x000fea0003800000 */
.L_x_0:
[----:B------:R-:W-:-:S00]  /*03e0*/  BRA `(.L_x_0) ;  /* 0xfffffffc00fc7947 */ /* 0x000fc0000383ffff */
[----:B------:R-:W-:-:S00]  /*03f0*/  NOP ;  /* 0x0000000000007918 */ /* 0x000fc00000000000 */
        /* <DEDUP_REMOVED lines=8> */
.L_x_1:


//--------------------- .nv.global.init           --------------------------
	.section	.nv.global.init,"aw",@progbits
.nv.global.init:
	.type		_$_str,@object
	.size		_$_str,(_$_str_$_2 - _$_str)
_$_str:
        /*0000*/ 	.byte	0x5f, 0x5f, 0x43, 0x55, 0x44, 0x41, 0x5f, 0x46, 0x54, 0x5a, 0x00
	.type		_$_str_$_2,@object
	.size		_$_str_$_2,(.L_1 - _$_str_$_2)
_$_str_$_2:
        /*000b*/ 	.byte	0x5f, 0x5f, 0x43, 0x55, 0x44, 0x41, 0x5f, 0x50, 0x52, 0x45, 0x43, 0x5f, 0x53, 0x51, 0x52, 0x54
        /*001b*/ 	.byte	0x00
.L_1:


//--------------------- .nv.constant0.triton_poi_fused__native_batch_norm_legit_no_training_relu_11 --------------------------
	.section	.nv.constant0.triton_poi_fused__native_batch_norm_legit_no_training_relu_11,"a",@progbits
	.sectionflags	@""
	.align	4
.nv.constant0.triton_poi_fused__native_batch_norm_legit_no_training_relu_11:
	.zero		580
